//
// Generated by NVIDIA NVVM Compiler
//
// Compiler Build ID: CL-36424714
// Cuda compilation tools, release 13.0, V13.0.88
// Based on NVVM 20.0.0
//

.version 9.0
.target sm_100
.address_size 64

	// .globl	_Z9memberAccv

.visible .entry _Z9memberAccv()
{


	ret;

}
	// .globl	_Z13staticReversePii
.visible .entry _Z13staticReversePii(
	.param .u64 .ptr .align 1 _Z13staticReversePii_param_0,
	.param .u32 _Z13staticReversePii_param_1
)
{


	ret;

}
	// .globl	_Z15templateReverseIiEvPT_S0_
.visible .entry _Z15templateReverseIiEvPT_S0_(
	.param .u64 .ptr .align 1 _Z15templateReverseIiEvPT_S0__param_0,
	.param .u32 _Z15templateReverseIiEvPT_S0__param_1
)
{


	ret;

}
	// .globl	_Z22nonTypeTemplateReverseILi64EEvPii
.visible .entry _Z22nonTypeTemplateReverseILi64EEvPii(
	.param .u64 .ptr .align 1 _Z22nonTypeTemplateReverseILi64EEvPii_param_0,
	.param .u32 _Z22nonTypeTemplateReverseILi64EEvPii_param_1
)
{


	ret;

}


// ===== COMPILED SASS (sm_100) =====

	.target	sm_100

	.elftype	@"ET_EXEC"


//--------------------- .note.nv.tkinfo           --------------------------
	.section	.note.nv.tkinfo,"",@"SHT_NOTE"
	.sectionflags	@"SHF_NOTE_NV_TKINFO"
	.tkinfo
        /*0018*/ 	.word	0x00000002
        /*0030*/ 	.string	""
        /*0030*/ 	.string	"ptxas"
        /*0030*/ 	.string	"Cuda compilation tools, release 13.0, V13.0.88"
        /*0030*/ 	.string	"Build cuda_13.0.r13.0/compiler.36424714_0"
        /*0030*/ 	.string	"-arch sm_100 -m 64 "



//--------------------- .note.nv.cuinfo           --------------------------
	.section	.note.nv.cuinfo,"",@"SHT_NOTE"
	.sectionflags	@"SHF_NOTE_NV_CUINFO"
        /*0018*/ 	.short	0x0002
        /*001a*/ 	.short	0x0064
        /*001c*/ 	.short	0x0082
	.zero		2


//--------------------- .nv.info                  --------------------------
	.section	.nv.info,"",@"SHT_CUDA_INFO"
	.align	4


	//----- nvinfo : EIATTR_REGCOUNT
	.align		4
        /*0000*/ 	.byte	0x04, 0x2f
        /*0002*/ 	.short	(.L_1 - .L_0)
	.align		4
.L_0:
        /*0004*/ 	.word	index@(_Z9memberAccv)
        /*0008*/ 	.word	0x00000004


	//----- nvinfo : EIATTR_FRAME_SIZE
	.align		4
.L_1:
        /*000c*/ 	.byte	0x04, 0x11
        /*000e*/ 	.short	(.L_3 - .L_2)
	.align		4
.L_2:
        /*0010*/ 	.word	index@(_Z9memberAccv)
        /*0014*/ 	.word	0x00000000


	//----- nvinfo : EIATTR_REGCOUNT
	.align		4
.L_3:
        /*0018*/ 	.byte	0x04, 0x2f
        /*001a*/ 	.short	(.L_5 - .L_4)
	.align		4
.L_4:
        /*001c*/ 	.word	index@(_Z13staticReversePii)
        /*0020*/ 	.word	0x00000004


	//----- nvinfo : EIATTR_FRAME_SIZE
	.align		4
.L_5:
        /*0024*/ 	.byte	0x04, 0x11
        /*0026*/ 	.short	(.L_7 - .L_6)
	.align		4
.L_6:
        /*0028*/ 	.word	index@(_Z13staticReversePii)
        /*002c*/ 	.word	0x00000000


	//----- nvinfo : EIATTR_REGCOUNT
	.align		4
.L_7:
        /*0030*/ 	.byte	0x04, 0x2f
        /*0032*/ 	.short	(.L_9 - .L_8)
	.align		4
.L_8:
        /*0034*/ 	.word	index@(_Z15templateReverseIiEvPT_S0_)
        /*0038*/ 	.word	0x00000004


	//----- nvinfo : EIATTR_FRAME_SIZE
	.align		4
.L_9:
        /*003c*/ 	.byte	0x04, 0x11
        /*003e*/ 	.short	(.L_11 - .L_10)
	.align		4
.L_10:
        /*0040*/ 	.word	index@(_Z15templateReverseIiEvPT_S0_)
        /*0044*/ 	.word	0x00000000


	//----- nvinfo : EIATTR_REGCOUNT
	.align		4
.L_11:
        /*0048*/ 	.byte	0x04, 0x2f
        /*004a*/ 	.short	(.L_13 - .L_12)
	.align		4
.L_12:
        /*004c*/ 	.word	index@(_Z22nonTypeTemplateReverseILi64EEvPii)
        /*0050*/ 	.word	0x00000004


	//----- nvinfo : EIATTR_FRAME_SIZE
	.align		4
.L_13:
        /*0054*/ 	.byte	0x04, 0x11
        /*0056*/ 	.short	(.L_15 - .L_14)
	.align		4
.L_14:
        /*0058*/ 	.word	index@(_Z22nonTypeTemplateReverseILi64EEvPii)
        /*005c*/ 	.word	0x00000000


	//----- nvinfo : EIATTR_MIN_STACK_SIZE
	.align		4
.L_15:
        /*0060*/ 	.byte	0x04, 0x12
        /*0062*/ 	.short	(.L_17 - .L_16)
	.align		4
.L_16:
        /*0064*/ 	.word	index@(_Z22nonTypeTemplateReverseILi64EEvPii)
        /*0068*/ 	.word	0x00000000


	//----- nvinfo : EIATTR_MIN_STACK_SIZE
	.align		4
.L_17:
        /*006c*/ 	.byte	0x04, 0x12
        /*006e*/ 	.short	(.L_19 - .L_18)
	.align		4
.L_18:
        /*0070*/ 	.word	index@(_Z15templateReverseIiEvPT_S0_)
        /*0074*/ 	.word	0x00000000


	//----- nvinfo : EIATTR_MIN_STACK_SIZE
	.align		4
.L_19:
        /*0078*/ 	.byte	0x04, 0x12
        /*007a*/ 	.short	(.L_21 - .L_20)
	.align		4
.L_20:
        /*007c*/ 	.word	index@(_Z13staticReversePii)
        /*0080*/ 	.word	0x00000000


	//----- nvinfo : EIATTR_MIN_STACK_SIZE
	.align		4
.L_21:
        /*0084*/ 	.byte	0x04, 0x12
        /*0086*/ 	.short	(.L_23 - .L_22)
	.align		4
.L_22:
        /*0088*/ 	.word	index@(_Z9memberAccv)
        /*008c*/ 	.word	0x00000000
.L_23:


//--------------------- .nv.compat                --------------------------
	.section	.nv.compat,"",@"SHT_CUDA_COMPAT_INFO"
	.align	4
        /*0000*/ 	.byte	0x02, 0x09, 0x00, 0x00, 0x02, 0x02, 0x01, 0x00, 0x02, 0x05, 0x05, 0x00, 0x03, 0x07, 0x01, 0x01
        /*0010*/ 	.byte	0x02, 0x03, 0x00, 0x00, 0x02, 0x06, 0x01, 0x00, 0x04, 0x0b, 0x08, 0x00, 0x09, 0x00, 0x00, 0x00
        /*0020*/ 	.byte	0x00, 0x00, 0x00, 0x00


//--------------------- .nv.info._Z22nonTypeTemplateReverseILi64EEvPii --------------------------
	.section	.nv.info._Z22nonTypeTemplateReverseILi64EEvPii,"",@"SHT_CUDA_INFO"
	.sectionflags	@""
	.align	4


	//----- nvinfo : EIATTR_CUDA_API_VERSION
	.align		4
        /*0000*/ 	.byte	0x04, 0x37
        /*0002*/ 	.short	(.L_25 - .L_24)
.L_24:
        /*0004*/ 	.word	0x00000082


	//----- nvinfo : EIATTR_KPARAM_INFO
	.align		4
.L_25:
        /*0008*/ 	.byte	0x04, 0x17
        /*000a*/ 	.short	(.L_27 - .L_26)
.L_26:
        /*000c*/ 	.word	0x00000000
        /*0010*/ 	.short	0x0001
        /*0012*/ 	.short	0x0008
        /*0014*/ 	.byte	0x00, 0xf0, 0x11, 0x00


	//----- nvinfo : EIATTR_KPARAM_INFO
	.align		4
.L_27:
        /*0018*/ 	.byte	0x04, 0x17
        /*001a*/ 	.short	(.L_29 - .L_28)
.L_28:
        /*001c*/ 	.word	0x00000000
        /*0020*/ 	.short	0x0000
        /*0022*/ 	.short	0x0000
        /*0024*/ 	.byte	0x00, 0xf5, 0x21, 0x00


	//----- nvinfo : EIATTR_SPARSE_MMA_MASK
	.align		4
.L_29:
        /*0028*/ 	.byte	0x03, 0x50
        /*002a*/ 	.short	0x0000


	//----- nvinfo : EIATTR_MAXREG_COUNT
	.align		4
        /*002c*/ 	.byte	0x03, 0x1b
        /*002e*/ 	.short	0x00ff


	//----- nvinfo : EIATTR_MERCURY_ISA_VERSION
	.align		4
        /*0030*/ 	.byte	0x03, 0x5f
        /*0032*/ 	.short	0x0101


	//----- nvinfo : EIATTR_VRC_CTA_INIT_COUNT
	.align		4
        /*0034*/ 	.byte	0x02, 0x4a
	.zero		1
	.zero		1


	//----- nvinfo : EIATTR_EXIT_INSTR_OFFSETS
	.align		4
        /*0038*/ 	.byte	0x04, 0x1c
        /*003a*/ 	.short	(.L_31 - .L_30)


	//   ....[0]....
.L_30:
        /*003c*/ 	.word	0x00000010


	//----- nvinfo : EIATTR_CBANK_PARAM_SIZE
	.align		4
.L_31:
        /*0040*/ 	.byte	0x03, 0x19
        /*0042*/ 	.short	0x000c


	//----- nvinfo : EIATTR_PARAM_CBANK
	.align		4
        /*0044*/ 	.byte	0x04, 0x0a
        /*0046*/ 	.short	(.L_33 - .L_32)
	.align		4
.L_32:
        /*0048*/ 	.word	index@(.nv.constant0._Z22nonTypeTemplateReverseILi64EEvPii)
        /*004c*/ 	.short	0x0380
        /*004e*/ 	.short	0x000c


	//----- nvinfo : EIATTR_SW_WAR
	.align		4
.L_33:
        /*0050*/ 	.byte	0x04, 0x36
        /*0052*/ 	.short	(.L_35 - .L_34)
.L_34:
        /*0054*/ 	.word	0x00000008
.L_35:


//--------------------- .nv.info._Z15templateReverseIiEvPT_S0_ --------------------------
	.section	.nv.info._Z15templateReverseIiEvPT_S0_,"",@"SHT_CUDA_INFO"
	.sectionflags	@""
	.align	4


	//----- nvinfo : EIATTR_CUDA_API_VERSION
	.align		4
        /*0000*/ 	.byte	0x04, 0x37
        /*0002*/ 	.short	(.L_37 - .L_36)
.L_36:
        /*0004*/ 	.word	0x00000082


	//----- nvinfo : EIATTR_KPARAM_INFO
	.align		4
.L_37:
        /*0008*/ 	.byte	0x04, 0x17
        /*000a*/ 	.short	(.L_39 - .L_38)
.L_38:
        /*000c*/ 	.word	0x00000000
        /*0010*/ 	.short	0x0001
        /*0012*/ 	.short	0x0008
        /*0014*/ 	.byte	0x00, 0xf0, 0x11, 0x00


	//----- nvinfo : EIATTR_KPARAM_INFO
	.align		4
.L_39:
        /*0018*/ 	.byte	0x04, 0x17
        /*001a*/ 	.short	(.L_41 - .L_40)
.L_40:
        /*001c*/ 	.word	0x00000000
        /*0020*/ 	.short	0x0000
        /*0022*/ 	.short	0x0000
        /*0024*/ 	.byte	0x00, 0xf5, 0x21, 0x00


	//----- nvinfo : EIATTR_SPARSE_MMA_MASK
	.align		4
.L_41:
        /*0028*/ 	.byte	0x03, 0x50
        /*002a*/ 	.short	0x0000


	//----- nvinfo : EIATTR_MAXREG_COUNT
	.align		4
        /*002c*/ 	.byte	0x03, 0x1b
        /*002e*/ 	.short	0x00ff


	//----- nvinfo : EIATTR_MERCURY_ISA_VERSION
	.align		4
        /*0030*/ 	.byte	0x03, 0x5f
        /*0032*/ 	.short	0x0101


	//----- nvinfo : EIATTR_VRC_CTA_INIT_COUNT
	.align		4
        /*0034*/ 	.byte	0x02, 0x4a
	.zero		1
	.zero		1


	//----- nvinfo : EIATTR_EXIT_INSTR_OFFSETS
	.align		4
        /*0038*/ 	.byte	0x04, 0x1c
        /*003a*/ 	.short	(.L_43 - .L_42)


	//   ....[0]....
.L_42:
        /*003c*/ 	.word	0x00000010


	//----- nvinfo : EIATTR_CBANK_PARAM_SIZE
	.align		4
.L_43:
        /*0040*/ 	.byte	0x03, 0x19
        /*0042*/ 	.short	0x000c


	//----- nvinfo : EIATTR_PARAM_CBANK
	.align		4
        /*0044*/ 	.byte	0x04, 0x0a
        /*0046*/ 	.short	(.L_45 - .L_44)
	.align		4
.L_44:
        /*0048*/ 	.word	index@(.nv.constant0._Z15templateReverseIiEvPT_S0_)
        /*004c*/ 	.short	0x0380
        /*004e*/ 	.short	0x000c


	//----- nvinfo : EIATTR_SW_WAR
	.align		4
.L_45:
        /*0050*/ 	.byte	0x04, 0x36
        /*0052*/ 	.short	(.L_47 - .L_46)
.L_46:
        /*0054*/ 	.word	0x00000008
.L_47:


//--------------------- .nv.info._Z13staticReversePii --------------------------
	.section	.nv.info._Z13staticReversePii,"",@"SHT_CUDA_INFO"
	.sectionflags	@""
	.align	4


	//----- nvinfo : EIATTR_CUDA_API_VERSION
	.align		4
        /*0000*/ 	.byte	0x04, 0x37
        /*0002*/ 	.short	(.L_49 - .L_48)
.L_48:
        /*0004*/ 	.word	0x00000082


	//----- nvinfo : EIATTR_KPARAM_INFO
	.align		4
.L_49:
        /*0008*/ 	.byte	0x04, 0x17
        /*000a*/ 	.short	(.L_51 - .L_50)
.L_50:
        /*000c*/ 	.word	0x00000000
        /*0010*/ 	.short	0x0001
        /*0012*/ 	.short	0x0008
        /*0014*/ 	.byte	0x00, 0xf0, 0x11, 0x00


	//----- nvinfo : EIATTR_KPARAM_INFO
	.align		4
.L_51:
        /*0018*/ 	.byte	0x04, 0x17
        /*001a*/ 	.short	(.L_53 - .L_52)
.L_52:
        /*001c*/ 	.word	0x00000000
        /*0020*/ 	.short	0x0000
        /*0022*/ 	.short	0x0000
        /*0024*/ 	.byte	0x00, 0xf5, 0x21, 0x00


	//----- nvinfo : EIATTR_SPARSE_MMA_MASK
	.align		4
.L_53:
        /*0028*/ 	.byte	0x03, 0x50
        /*002a*/ 	.short	0x0000


	//----- nvinfo : EIATTR_MAXREG_COUNT
	.align		4
        /*002c*/ 	.byte	0x03, 0x1b
        /*002e*/ 	.short	0x00ff


	//----- nvinfo : EIATTR_MERCURY_ISA_VERSION
	.align		4
        /*0030*/ 	.byte	0x03, 0x5f
        /*0032*/ 	.short	0x0101


	//----- nvinfo : EIATTR_VRC_CTA_INIT_COUNT
	.align		4
        /*0034*/ 	.byte	0x02, 0x4a
	.zero		1
	.zero		1


	//----- nvinfo : EIATTR_EXIT_INSTR_OFFSETS
	.align		4
        /*0038*/ 	.byte	0x04, 0x1c
        /*003a*/ 	.short	(.L_55 - .L_54)


	//   ....[0]....
.L_54:
        /*003c*/ 	.word	0x00000010


	//----- nvinfo : EIATTR_CBANK_PARAM_SIZE
	.align		4
.L_55:
        /*0040*/ 	.byte	0x03, 0x19
        /*0042*/ 	.short	0x000c


	//----- nvinfo : EIATTR_PARAM_CBANK
	.align		4
        /*0044*/ 	.byte	0x04, 0x0a
        /*0046*/ 	.short	(.L_57 - .L_56)
	.align		4
.L_56:
        /*0048*/ 	.word	index@(.nv.constant0._Z13staticReversePii)
        /*004c*/ 	.short	0x0380
        /*004e*/ 	.short	0x000c


	//----- nvinfo : EIATTR_SW_WAR
	.align		4
.L_57:
        /*0050*/ 	.byte	0x04, 0x36
        /*0052*/ 	.short	(.L_59 - .L_58)
.L_58:
        /*0054*/ 	.word	0x00000008
.L_59:


//--------------------- .nv.info._Z9memberAccv    --------------------------
	.section	.nv.info._Z9memberAccv,"",@"SHT_CUDA_INFO"
	.sectionflags	@""
	.align	4


	//----- nvinfo : EIATTR_CUDA_API_VERSION
	.align		4
        /*0000*/ 	.byte	0x04, 0x37
        /*0002*/ 	.short	(.L_61 - .L_60)
.L_60:
        /*0004*/ 	.word	0x00000082


	//----- nvinfo : EIATTR_SPARSE_MMA_MASK
	.align		4
.L_61:
        /*0008*/ 	.byte	0x03, 0x50
        /*000a*/ 	.short	0x0000


	//----- nvinfo : EIATTR_MAXREG_COUNT
	.align		4
        /*000c*/ 	.byte	0x03, 0x1b
        /*000e*/ 	.short	0x00ff


	//----- nvinfo : EIATTR_MERCURY_ISA_VERSION
	.align		4
        /*0010*/ 	.byte	0x03, 0x5f
        /*0012*/ 	.short	0x0101


	//----- nvinfo : EIATTR_VRC_CTA_INIT_COUNT
	.align		4
        /*0014*/ 	.byte	0x02, 0x4a
	.zero		1
	.zero		1


	//----- nvinfo : EIATTR_EXIT_INSTR_OFFSETS
	.align		4
        /*0018*/ 	.byte	0x04, 0x1c
        /*001a*/ 	.short	(.L_63 - .L_62)


	//   ....[0]....
.L_62:
        /*001c*/ 	.word	0x00000010


	//----- nvinfo : EIATTR_SW_WAR
	.align		4
.L_63:
        /*0020*/ 	.byte	0x04, 0x36
        /*0022*/ 	.short	(.L_65 - .L_64)
.L_64:
        /*0024*/ 	.word	0x00000008
.L_65:


//--------------------- .nv.callgraph             --------------------------
	.section	.nv.callgraph,"",@"SHT_CUDA_CALLGRAPH"
	.align	4
	.sectionentsize	8
	.align		4
        /*0000*/ 	.word	0x00000000
	.align		4
        /*0004*/ 	.word	0xffffffff
	.align		4
        /*0008*/ 	.word	0x00000000
	.align		4
        /*000c*/ 	.word	0xfffffffe
	.align		4
        /*0010*/ 	.word	0x00000000
	.align		4
        /*0014*/ 	.word	0xfffffffd
	.align		4
        /*0018*/ 	.word	0x00000000
	.align		4
        /*001c*/ 	.word	0xfffffffc


//--------------------- .text._Z22nonTypeTemplateReverseILi64EEvPii --------------------------
	.section	.text._Z22nonTypeTemplateReverseILi64EEvPii,"ax",@progbits
	.align	128
        .global         _Z22nonTypeTemplateReverseILi64EEvPii
        .type           _Z22nonTypeTemplateReverseILi64EEvPii,@function
        .size           _Z22nonTypeTemplateReverseILi64EEvPii,(.L_x_4 - _Z22nonTypeTemplateReverseILi64EEvPii)
        .other          _Z22nonTypeTemplateReverseILi64EEvPii,@"STO_CUDA_ENTRY STV_DEFAULT"
_Z22nonTypeTemplateReverseILi64EEvPii:
.text._Z22nonTypeTemplateReverseILi64EEvPii:
[----:B------:R-:W-:Y:S01]  /*0000*/  LDC R1, c[0x0][0x37c] ;  /* 0x0000df00ff017b82 */ /* 0x000fe20000000800 */
[----:B------:R-:W-:Y:S05]  /*0010*/  EXIT ;  /* 0x000000000000794d */ /* 0x000fea0003800000 */
.L_x_0:
[----:B------:R-:W-:-:S00]  /*0020*/  BRA `(.L_x_0) ;  /* 0xfffffffc00fc7947 */ /* 0x000fc0000383ffff */
[----:B------:R-:W-:-:S00]  /*0030*/  NOP ;  /* 0x0000000000007918 */ /* 0x000fc00000000000 */
        /* <DEDUP_REMOVED lines=12> */
.L_x_4:


//--------------------- .text._Z15templateReverseIiEvPT_S0_ --------------------------
	.section	.text._Z15templateReverseIiEvPT_S0_,"ax",@progbits
	.align	128
        .global         _Z15templateReverseIiEvPT_S0_
        .type           _Z15templateReverseIiEvPT_S0_,@function
        .size           _Z15templateReverseIiEvPT_S0_,(.L_x_5 - _Z15templateReverseIiEvPT_S0_)
        .other          _Z15templateReverseIiEvPT_S0_,@"STO_CUDA_ENTRY STV_DEFAULT"
_Z15templateReverseIiEvPT_S0_:
.text._Z15templateReverseIiEvPT_S0_:
[----:B------:R-:W-:Y:S01]  /*0000*/  LDC R1, c[0x0][0x37c] ;  /* 0x0000df00ff017b82 */ /* 0x000fe20000000800 */
[----:B------:R-:W-:Y:S05]  /*0010*/  EXIT ;  /* 0x000000000000794d */ /* 0x000fea0003800000 */
.L_x_1:
        /* <DEDUP_REMOVED lines=14> */
.L_x_5:


//--------------------- .text._Z13staticReversePii --------------------------
	.section	.text._Z13staticReversePii,"ax",@progbits
	.align	128
        .global         _Z13staticReversePii
        .type           _Z13staticReversePii,@function
        .size           _Z13staticReversePii,(.L_x_6 - _Z13staticReversePii)
        .other          _Z13staticReversePii,@"STO_CUDA_ENTRY STV_DEFAULT"
_Z13staticReversePii:
.text._Z13staticReversePii:
[----:B------:R-:W-:Y:S01]  /*0000*/  LDC R1, c[0x0][0x37c] ;  /* 0x0000df00ff017b82 */ /* 0x000fe20000000800 */
[----:B------:R-:W-:Y:S05]  /*0010*/  EXIT ;  /* 0x000000000000794d */ /* 0x000fea0003800000 */
.L_x_2:
        /* <DEDUP_REMOVED lines=14> */
.L_x_6:


//--------------------- .text._Z9memberAccv       --------------------------
	.section	.text._Z9memberAccv,"ax",@progbits
	.align	128
        .global         _Z9memberAccv
        .type           _Z9memberAccv,@function
        .size           _Z9memberAccv,(.L_x_7 - _Z9memberAccv)
        .other          _Z9memberAccv,@"STO_CUDA_ENTRY STV_DEFAULT"
_Z9memberAccv:
.text._Z9memberAccv:
[----:B------:R-:W-:Y:S01]  /*0000*/  LDC R1, c[0x0][0x37c] ;  /* 0x0000df00ff017b82 */ /* 0x000fe20000000800 */
[----:B------:R-:W-:Y:S05]  /*0010*/  EXIT ;  /* 0x000000000000794d */ /* 0x000fea0003800000 */
.L_x_3:
        /* <DEDUP_REMOVED lines=14> */
.L_x_7:


//--------------------- .nv.shared.reserved.0     --------------------------
	.section	.nv.shared.reserved.0,"aw",@nobits
	.weak		__nv_reservedSMEM_offset_0_alias
	.size		__nv_reservedSMEM_offset_0_alias, 0, 64
	.other		__nv_reservedSMEM_offset_0_alias,@"STO_CUDA_RESERVED_SHARED STV_DEFAULT"
__nv_reservedSMEM_offset_0_alias:
	.zero		0
	.zero		64


//--------------------- .nv.constant0._Z22nonTypeTemplateReverseILi64EEvPii --------------------------
	.section	.nv.constant0._Z22nonTypeTemplateReverseILi64EEvPii,"a",@progbits
	.sectionflags	@""
	.align	4
.nv.constant0._Z22nonTypeTemplateReverseILi64EEvPii:
	.zero		908


//--------------------- .nv.constant0._Z15templateReverseIiEvPT_S0_ --------------------------
	.section	.nv.constant0._Z15templateReverseIiEvPT_S0_,"a",@progbits
	.sectionflags	@""
	.align	4
.nv.constant0._Z15templateReverseIiEvPT_S0_:
	.zero		908


//--------------------- .nv.constant0._Z13staticReversePii --------------------------
	.section	.nv.constant0._Z13staticReversePii,"a",@progbits
	.sectionflags	@""
	.align	4
.nv.constant0._Z13staticReversePii:
	.zero		908


//--------------------- .nv.constant0._Z9memberAccv --------------------------
	.section	.nv.constant0._Z9memberAccv,"a",@progbits
	.sectionflags	@""
	.align	4
.nv.constant0._Z9memberAccv:
	.zero		896


//--------------------- SYMBOLS --------------------------

	.type		.nv.reservedSmem.offset0,@object
	.size		.nv.reservedSmem.offset0,0x4
